//
// Generated by NVIDIA NVVM Compiler
//
// Compiler Build ID: CL-36424714
// Cuda compilation tools, release 13.0, V13.0.88
// Based on NVVM 20.0.0
//

.version 9.0
.target sm_100
.address_size 64

	// .globl	_Z12repeatStringPcS_ii

.visible .entry _Z12repeatStringPcS_ii(
	.param .u64 .ptr .align 1 _Z12repeatStringPcS_ii_param_0,
	.param .u64 .ptr .align 1 _Z12repeatStringPcS_ii_param_1,
	.param .u32 _Z12repeatStringPcS_ii_param_2,
	.param .u32 _Z12repeatStringPcS_ii_param_3
)
{
	.reg .pred 	%p<11>;
	.reg .b16 	%rs<30>;
	.reg .b32 	%r<38>;
	.reg .b64 	%rd<27>;

	ld.param.u64 	%rd10, [_Z12repeatStringPcS_ii_param_0];
	ld.param.u64 	%rd11, [_Z12repeatStringPcS_ii_param_1];
	ld.param.u32 	%r23, [_Z12repeatStringPcS_ii_param_2];
	ld.param.u32 	%r24, [_Z12repeatStringPcS_ii_param_3];
	cvta.to.global.u64 	%rd1, %rd10;
	cvta.to.global.u64 	%rd2, %rd11;
	mov.u32 	%r25, %ctaid.x;
	mov.u32 	%r26, %ntid.x;
	mov.u32 	%r27, %tid.x;
	mad.lo.s32 	%r1, %r25, %r26, %r27;
	setp.ge.s32 	%p1, %r1, %r24;
	@%p1 bra 	$L__BB0_14;
	mul.lo.s32 	%r2, %r23, %r1;
	setp.lt.s32 	%p2, %r23, 1;
	@%p2 bra 	$L__BB0_14;
	and.b32  	%r3, %r23, 15;
	setp.lt.u32 	%p3, %r23, 16;
	mov.b32 	%r34, 0;
	@%p3 bra 	$L__BB0_5;
	and.b32  	%r34, %r23, 2147483632;
	neg.s32 	%r32, %r34;
	add.s64 	%rd25, %rd2, 7;
	add.s64 	%rd4, %rd1, 7;
	mov.u32 	%r31, %r2;
$L__BB0_4:
	.pragma "nounroll";
	cvt.s64.s32 	%rd12, %r31;
	add.s64 	%rd13, %rd4, %rd12;
	ld.global.u8 	%rs1, [%rd25+-7];
	st.global.u8 	[%rd13+-7], %rs1;
	ld.global.u8 	%rs2, [%rd25+-6];
	st.global.u8 	[%rd13+-6], %rs2;
	ld.global.u8 	%rs3, [%rd25+-5];
	st.global.u8 	[%rd13+-5], %rs3;
	ld.global.u8 	%rs4, [%rd25+-4];
	st.global.u8 	[%rd13+-4], %rs4;
	ld.global.u8 	%rs5, [%rd25+-3];
	st.global.u8 	[%rd13+-3], %rs5;
	ld.global.u8 	%rs6, [%rd25+-2];
	st.global.u8 	[%rd13+-2], %rs6;
	ld.global.u8 	%rs7, [%rd25+-1];
	st.global.u8 	[%rd13+-1], %rs7;
	ld.global.u8 	%rs8, [%rd25];
	st.global.u8 	[%rd13], %rs8;
	ld.global.u8 	%rs9, [%rd25+1];
	st.global.u8 	[%rd13+1], %rs9;
	ld.global.u8 	%rs10, [%rd25+2];
	st.global.u8 	[%rd13+2], %rs10;
	ld.global.u8 	%rs11, [%rd25+3];
	st.global.u8 	[%rd13+3], %rs11;
	ld.global.u8 	%rs12, [%rd25+4];
	st.global.u8 	[%rd13+4], %rs12;
	ld.global.u8 	%rs13, [%rd25+5];
	st.global.u8 	[%rd13+5], %rs13;
	ld.global.u8 	%rs14, [%rd25+6];
	st.global.u8 	[%rd13+6], %rs14;
	ld.global.u8 	%rs15, [%rd25+7];
	st.global.u8 	[%rd13+7], %rs15;
	ld.global.u8 	%rs16, [%rd25+8];
	st.global.u8 	[%rd13+8], %rs16;
	add.s32 	%r32, %r32, 16;
	add.s64 	%rd25, %rd25, 16;
	add.s32 	%r31, %r31, 16;
	setp.ne.s32 	%p4, %r32, 0;
	@%p4 bra 	$L__BB0_4;
$L__BB0_5:
	setp.eq.s32 	%p5, %r3, 0;
	@%p5 bra 	$L__BB0_14;
	and.b32  	%r11, %r23, 7;
	setp.lt.u32 	%p6, %r3, 8;
	@%p6 bra 	$L__BB0_8;
	cvt.u64.u32 	%rd14, %r34;
	add.s64 	%rd15, %rd2, %rd14;
	ld.global.u8 	%rs17, [%rd15];
	add.s32 	%r29, %r34, %r2;
	cvt.s64.s32 	%rd16, %r29;
	add.s64 	%rd17, %rd1, %rd16;
	st.global.u8 	[%rd17], %rs17;
	ld.global.u8 	%rs18, [%rd15+1];
	st.global.u8 	[%rd17+1], %rs18;
	ld.global.u8 	%rs19, [%rd15+2];
	st.global.u8 	[%rd17+2], %rs19;
	ld.global.u8 	%rs20, [%rd15+3];
	st.global.u8 	[%rd17+3], %rs20;
	ld.global.u8 	%rs21, [%rd15+4];
	st.global.u8 	[%rd17+4], %rs21;
	ld.global.u8 	%rs22, [%rd15+5];
	st.global.u8 	[%rd17+5], %rs22;
	ld.global.u8 	%rs23, [%rd15+6];
	st.global.u8 	[%rd17+6], %rs23;
	ld.global.u8 	%rs24, [%rd15+7];
	st.global.u8 	[%rd17+7], %rs24;
	add.s32 	%r34, %r34, 8;
$L__BB0_8:
	setp.eq.s32 	%p7, %r11, 0;
	@%p7 bra 	$L__BB0_14;
	and.b32  	%r14, %r23, 3;
	setp.lt.u32 	%p8, %r11, 4;
	@%p8 bra 	$L__BB0_11;
	cvt.u64.u32 	%rd18, %r34;
	add.s64 	%rd19, %rd2, %rd18;
	ld.global.u8 	%rs25, [%rd19];
	add.s32 	%r30, %r34, %r2;
	cvt.s64.s32 	%rd20, %r30;
	add.s64 	%rd21, %rd1, %rd20;
	st.global.u8 	[%rd21], %rs25;
	ld.global.u8 	%rs26, [%rd19+1];
	st.global.u8 	[%rd21+1], %rs26;
	ld.global.u8 	%rs27, [%rd19+2];
	st.global.u8 	[%rd21+2], %rs27;
	ld.global.u8 	%rs28, [%rd19+3];
	st.global.u8 	[%rd21+3], %rs28;
	add.s32 	%r34, %r34, 4;
$L__BB0_11:
	setp.eq.s32 	%p9, %r14, 0;
	@%p9 bra 	$L__BB0_14;
	add.s32 	%r37, %r34, %r2;
	cvt.u64.u32 	%rd22, %r34;
	add.s64 	%rd26, %rd2, %rd22;
	neg.s32 	%r36, %r14;
$L__BB0_13:
	.pragma "nounroll";
	cvt.s64.s32 	%rd23, %r37;
	add.s64 	%rd24, %rd1, %rd23;
	ld.global.u8 	%rs29, [%rd26];
	st.global.u8 	[%rd24], %rs29;
	add.s32 	%r37, %r37, 1;
	add.s64 	%rd26, %rd26, 1;
	add.s32 	%r36, %r36, 1;
	setp.ne.s32 	%p10, %r36, 0;
	@%p10 bra 	$L__BB0_13;
$L__BB0_14:
	ret;

}


// ===== COMPILED SASS (sm_100) =====

	.target	sm_100

	.elftype	@"ET_EXEC"


//--------------------- .note.nv.tkinfo           --------------------------
	.section	.note.nv.tkinfo,"",@"SHT_NOTE"
	.sectionflags	@"SHF_NOTE_NV_TKINFO"
	.tkinfo
        /*0018*/ 	.word	0x00000002
        /*0030*/ 	.string	""
        /*0030*/ 	.string	"ptxas"
        /*0030*/ 	.string	"Cuda compilation tools, release 13.0, V13.0.88"
        /*0030*/ 	.string	"Build cuda_13.0.r13.0/compiler.36424714_0"
        /*0030*/ 	.string	"-arch sm_100 -m 64 "



//--------------------- .note.nv.cuinfo           --------------------------
	.section	.note.nv.cuinfo,"",@"SHT_NOTE"
	.sectionflags	@"SHF_NOTE_NV_CUINFO"
        /*0018*/ 	.short	0x0002
        /*001a*/ 	.short	0x0064
        /*001c*/ 	.short	0x0082
	.zero		2


//--------------------- .nv.info                  --------------------------
	.section	.nv.info,"",@"SHT_CUDA_INFO"
	.align	4


	//----- nvinfo : EIATTR_REGCOUNT
	.align		4
        /*0000*/ 	.byte	0x04, 0x2f
        /*0002*/ 	.short	(.L_1 - .L_0)
	.align		4
.L_0:
        /*0004*/ 	.word	index@(_Z12repeatStringPcS_ii)
        /*0008*/ 	.word	0x00000018


	//----- nvinfo : EIATTR_FRAME_SIZE
	.align		4
.L_1:
        /*000c*/ 	.byte	0x04, 0x11
        /*000e*/ 	.short	(.L_3 - .L_2)
	.align		4
.L_2:
        /*0010*/ 	.word	index@(_Z12repeatStringPcS_ii)
        /*0014*/ 	.word	0x00000000


	//----- nvinfo : EIATTR_MIN_STACK_SIZE
	.align		4
.L_3:
        /*0018*/ 	.byte	0x04, 0x12
        /*001a*/ 	.short	(.L_5 - .L_4)
	.align		4
.L_4:
        /*001c*/ 	.word	index@(_Z12repeatStringPcS_ii)
        /*0020*/ 	.word	0x00000000
.L_5:


//--------------------- .nv.compat                --------------------------
	.section	.nv.compat,"",@"SHT_CUDA_COMPAT_INFO"
	.align	4
        /*0000*/ 	.byte	0x02, 0x09, 0x00, 0x00, 0x02, 0x02, 0x01, 0x00, 0x02, 0x05, 0x05, 0x00, 0x03, 0x07, 0x01, 0x01
        /*0010*/ 	.byte	0x02, 0x03, 0x00, 0x00, 0x02, 0x06, 0x01, 0x00, 0x04, 0x0b, 0x08, 0x00, 0x09, 0x00, 0x00, 0x00
        /*0020*/ 	.byte	0x00, 0x00, 0x00, 0x00


//--------------------- .nv.info._Z12repeatStringPcS_ii --------------------------
	.section	.nv.info._Z12repeatStringPcS_ii,"",@"SHT_CUDA_INFO"
	.sectionflags	@""
	.align	4


	//----- nvinfo : EIATTR_CUDA_API_VERSION
	.align		4
        /*0000*/ 	.byte	0x04, 0x37
        /*0002*/ 	.short	(.L_7 - .L_6)
.L_6:
        /*0004*/ 	.word	0x00000082


	//----- nvinfo : EIATTR_KPARAM_INFO
	.align		4
.L_7:
        /*0008*/ 	.byte	0x04, 0x17
        /*000a*/ 	.short	(.L_9 - .L_8)
.L_8:
        /*000c*/ 	.word	0x00000000
        /*0010*/ 	.short	0x0003
        /*0012*/ 	.short	0x0014
        /*0014*/ 	.byte	0x00, 0xf0, 0x11, 0x00


	//----- nvinfo : EIATTR_KPARAM_INFO
	.align		4
.L_9:
        /*0018*/ 	.byte	0x04, 0x17
        /*001a*/ 	.short	(.L_11 - .L_10)
.L_10:
        /*001c*/ 	.word	0x00000000
        /*0020*/ 	.short	0x0002
        /*0022*/ 	.short	0x0010
        /*0024*/ 	.byte	0x00, 0xf0, 0x11, 0x00


	//----- nvinfo : EIATTR_KPARAM_INFO
	.align		4
.L_11:
        /*0028*/ 	.byte	0x04, 0x17
        /*002a*/ 	.short	(.L_13 - .L_12)
.L_12:
        /*002c*/ 	.word	0x00000000
        /*0030*/ 	.short	0x0001
        /*0032*/ 	.short	0x0008
        /*0034*/ 	.byte	0x00, 0xf5, 0x21, 0x00


	//----- nvinfo : EIATTR_KPARAM_INFO
	.align		4
.L_13:
        /*0038*/ 	.byte	0x04, 0x17
        /*003a*/ 	.short	(.L_15 - .L_14)
.L_14:
        /*003c*/ 	.word	0x00000000
        /*0040*/ 	.short	0x0000
        /*0042*/ 	.short	0x0000
        /*0044*/ 	.byte	0x00, 0xf5, 0x21, 0x00


	//----- nvinfo : EIATTR_SPARSE_MMA_MASK
	.align		4
.L_15:
        /*0048*/ 	.byte	0x03, 0x50
        /*004a*/ 	.short	0x0000


	//----- nvinfo : EIATTR_MAXREG_COUNT
	.align		4
        /*004c*/ 	.byte	0x03, 0x1b
        /*004e*/ 	.short	0x00ff


	//----- nvinfo : EIATTR_MERCURY_ISA_VERSION
	.align		4
        /*0050*/ 	.byte	0x03, 0x5f
        /*0052*/ 	.short	0x0101


	//----- nvinfo : EIATTR_VRC_CTA_INIT_COUNT
	.align		4
        /*0054*/ 	.byte	0x02, 0x4a
	.zero		1
	.zero		1


	//----- nvinfo : EIATTR_EXIT_INSTR_OFFSETS
	.align		4
        /*0058*/ 	.byte	0x04, 0x1c
        /*005a*/ 	.short	(.L_17 - .L_16)


	//   ....[0]....
.L_16:
        /*005c*/ 	.word	0x00000070


	//   ....[1]....
        /*0060*/ 	.word	0x000000a0


	//   ....[2]....
        /*0064*/ 	.word	0x00000460


	//   ....[3]....
        /*0068*/ 	.word	0x00000620


	//   ....[4]....
        /*006c*/ 	.word	0x00000760


	//   ....[5]....
        /*0070*/ 	.word	0x00000880


	//----- nvinfo : EIATTR_CBANK_PARAM_SIZE
	.align		4
.L_17:
        /*0074*/ 	.byte	0x03, 0x19
        /*0076*/ 	.short	0x0018


	//----- nvinfo : EIATTR_PARAM_CBANK
	.align		4
        /*0078*/ 	.byte	0x04, 0x0a
        /*007a*/ 	.short	(.L_19 - .L_18)
	.align		4
.L_18:
        /*007c*/ 	.word	index@(.nv.constant0._Z12repeatStringPcS_ii)
        /*0080*/ 	.short	0x0380
        /*0082*/ 	.short	0x0018


	//----- nvinfo : EIATTR_SW_WAR
	.align		4
.L_19:
        /*0084*/ 	.byte	0x04, 0x36
        /*0086*/ 	.short	(.L_21 - .L_20)
.L_20:
        /*0088*/ 	.word	0x00000008
.L_21:


//--------------------- .nv.callgraph             --------------------------
	.section	.nv.callgraph,"",@"SHT_CUDA_CALLGRAPH"
	.align	4
	.sectionentsize	8
	.align		4
        /*0000*/ 	.word	0x00000000
	.align		4
        /*0004*/ 	.word	0xffffffff
	.align		4
        /*0008*/ 	.word	0x00000000
	.align		4
        /*000c*/ 	.word	0xfffffffe
	.align		4
        /*0010*/ 	.word	0x00000000
	.align		4
        /*0014*/ 	.word	0xfffffffd
	.align		4
        /*0018*/ 	.word	0x00000000
	.align		4
        /*001c*/ 	.word	0xfffffffc


//--------------------- .text._Z12repeatStringPcS_ii --------------------------
	.section	.text._Z12repeatStringPcS_ii,"ax",@progbits
	.align	128
        .global         _Z12repeatStringPcS_ii
        .type           _Z12repeatStringPcS_ii,@function
        .size           _Z12repeatStringPcS_ii,(.L_x_6 - _Z12repeatStringPcS_ii)
        .other          _Z12repeatStringPcS_ii,@"STO_CUDA_ENTRY STV_DEFAULT"
_Z12repeatStringPcS_ii:
.text._Z12repeatStringPcS_ii:
[----:B------:R-:W-:Y:S01]  /*0000*/  LDC R1, c[0x0][0x37c] ;  /* 0x0000df00ff017b82 */ /* 0x000fe20000000800 */
[----:B------:R-:W0:Y:S07]  /*0010*/  S2R R0, SR_TID.X ;  /* 0x0000000000007919 */ /* 0x000e2e0000002100 */
[----:B------:R-:W0:Y:S01]  /*0020*/  S2UR UR4, SR_CTAID.X ;  /* 0x00000000000479c3 */ /* 0x000e220000002500 */
[----:B------:R-:W1:Y:S07]  /*0030*/  LDCU UR5, c[0x0][0x394] ;  /* 0x00007280ff0577ac */ /* 0x000e6e0008000800 */
[----:B------:R-:W0:Y:S02]  /*0040*/  LDC R3, c[0x0][0x360] ;  /* 0x0000d800ff037b82 */ /* 0x000e240000000800 */
[----:B0-----:R-:W-:-:S05]  /*0050*/  IMAD R3, R3, UR4, R0 ;  /* 0x0000000403037c24 */ /* 0x001fca000f8e0200 */
[----:B-1----:R-:W-:-:S13]  /*0060*/  ISETP.GE.AND P0, PT, R3, UR5, PT ;  /* 0x0000000503007c0c */ /* 0x002fda000bf06270 */
[----:B------:R-:W-:Y:S05]  /*0070*/  @P0 EXIT ;  /* 0x000000000000094d */ /* 0x000fea0003800000 */
[----:B------:R-:W0:Y:S02]  /*0080*/  LDC R6, c[0x0][0x390] ;  /* 0x0000e400ff067b82 */ /* 0x000e240000000800 */
[----:B0-----:R-:W-:-:S13]  /*0090*/  ISETP.GE.AND P0, PT, R6, 0x1, PT ;  /* 0x000000010600780c */ /* 0x001fda0003f06270 */
[----:B------:R-:W-:Y:S05]  /*00a0*/  @!P0 EXIT ;  /* 0x000000000000894d */ /* 0x000fea0003800000 */
[C---:B------:R-:W-:Y:S01]  /*00b0*/  ISETP.GE.U32.AND P1, PT, R6.reuse, 0x10, PT ;  /* 0x000000100600780c */ /* 0x040fe20003f26070 */
[----:B------:R-:W0:Y:S01]  /*00c0*/  LDCU.64 UR6, c[0x0][0x358] ;  /* 0x00006b00ff0677ac */ /* 0x000e220008000a00 */
[----:B------:R-:W-:Y:S01]  /*00d0*/  LOP3.LUT R12, R6, 0xf, RZ, 0xc0, !PT ;  /* 0x0000000f060c7812 */ /* 0x000fe200078ec0ff */
[----:B------:R-:W-:Y:S02]  /*00e0*/  IMAD R0, R3, R6, RZ ;  /* 0x0000000603007224 */ /* 0x000fe400078e02ff */
[----:B------:R-:W-:Y:S01]  /*00f0*/  IMAD.MOV.U32 R7, RZ, RZ, RZ ;  /* 0x000000ffff077224 */ /* 0x000fe200078e00ff */
[----:B------:R-:W-:-:S07]  /*0100*/  ISETP.NE.AND P0, PT, R12, RZ, PT ;  /* 0x000000ff0c00720c */ /* 0x000fce0003f05270 */
[----:B------:R-:W-:Y:S06]  /*0110*/  @!P1 BRA `(.L_x_0) ;  /* 0x0000000000d09947 */ /* 0x000fec0003800000 */
[----:B------:R-:W1:Y:S01]  /*0120*/  LDCU.64 UR4, c[0x0][0x388] ;  /* 0x00007100ff0477ac */ /* 0x000e620008000a00 */
[----:B------:R-:W-:Y:S01]  /*0130*/  LOP3.LUT R7, R6, 0x7ffffff0, RZ, 0xc0, !PT ;  /* 0x7ffffff006077812 */ /* 0x000fe200078ec0ff */
[----:B------:R-:W-:-:S04]  /*0140*/  IMAD.MOV.U32 R9, RZ, RZ, R0 ;  /* 0x000000ffff097224 */ /* 0x000fc800078e0000 */
[----:B------:R-:W-:Y:S01]  /*0150*/  IMAD.MOV R8, RZ, RZ, -R7 ;  /* 0x000000ffff087224 */ /* 0x000fe200078e0a07 */
[----:B-1----:R-:W-:-:S04]  /*0160*/  UIADD3 UR4, UP0, UPT, UR4, 0x7, URZ ;  /* 0x0000000704047890 */ /* 0x002fc8000ff1e0ff */
[----:B------:R-:W-:Y:S02]  /*0170*/  UIADD3.X UR5, UPT, UPT, URZ, UR5, URZ, UP0, !UPT ;  /* 0x00000005ff057290 */ /* 0x000fe400087fe4ff */
[----:B------:R-:W-:-:S04]  /*0180*/  IMAD.U32 R10, RZ, RZ, UR4 ;  /* 0x00000004ff0a7e24 */ /* 0x000fc8000f8e00ff */
[----:B------:R-:W-:-:S07]  /*0190*/  IMAD.U32 R19, RZ, RZ, UR5 ;  /* 0x00000005ff137e24 */ /* 0x000fce000f8e00ff */
.L_x_1:
[----:B------:R-:W-:Y:S01]  /*01a0*/  IMAD.MOV.U32 R2, RZ, RZ, R10 ;  /* 0x000000ffff027224 */ /* 0x000fe200078e000a */
[----:B0-----:R-:W1:Y:S01]  /*01b0*/  LDC.64 R4, c[0x0][0x380] ;  /* 0x0000e000ff047b82 */ /* 0x001e620000000a00 */
[----:B------:R-:W-:-:S05]  /*01c0*/  IMAD.MOV.U32 R3, RZ, RZ, R19 ;  /* 0x000000ffff037224 */ /* 0x000fca00078e0013 */
[----:B0-----:R-:W2:Y:S01]  /*01d0*/  LDG.E.U8 R11, desc[UR6][R2.64+-0x7] ;  /* 0xfffff906020b7981 */ /* 0x001ea2000c1e1100 */
[----:B------:R-:W-:Y:S02]  /*01e0*/  SHF.R.S32.HI R10, RZ, 0x1f, R9 ;  /* 0x0000001fff0a7819 */ /* 0x000fe40000011409 */
[----:B-1----:R-:W-:-:S04]  /*01f0*/  IADD3 R4, P1, P2, R9, 0x7, R4 ;  /* 0x0000000709047810 */ /* 0x002fc80007a3e004 */
[----:B------:R-:W-:-:S05]  /*0200*/  IADD3.X R5, PT, PT, R10, R5, RZ, P1, P2 ;  /* 0x000000050a057210 */ /* 0x000fca0000fe44ff */
[----:B--2---:R0:W-:Y:S04]  /*0210*/  STG.E.U8 desc[UR6][R4.64+-0x7], R11 ;  /* 0xfffff90b04007986 */ /* 0x0041e8000c101106 */
[----:B------:R-:W2:Y:S04]  /*0220*/  LDG.E.U8 R13, desc[UR6][R2.64+-0x6] ;  /* 0xfffffa06020d7981 */ /* 0x000ea8000c1e1100 */
[----:B--2---:R1:W-:Y:S04]  /*0230*/  STG.E.U8 desc[UR6][R4.64+-0x6], R13 ;  /* 0xfffffa0d04007986 */ /* 0x0043e8000c101106 */
[----:B------:R-:W2:Y:S04]  /*0240*/  LDG.E.U8 R15, desc[UR6][R2.64+-0x5] ;  /* 0xfffffb06020f7981 */ /* 0x000ea8000c1e1100 */
[----:B--2---:R2:W-:Y:S04]  /*0250*/  STG.E.U8 desc[UR6][R4.64+-0x5], R15 ;  /* 0xfffffb0f04007986 */ /* 0x0045e8000c101106 */
[----:B------:R-:W3:Y:S04]  /*0260*/  LDG.E.U8 R17, desc[UR6][R2.64+-0x4] ;  /* 0xfffffc0602117981 */ /* 0x000ee8000c1e1100 */
[----:B---3--:R3:W-:Y:S04]  /*0270*/  STG.E.U8 desc[UR6][R4.64+-0x4], R17 ;  /* 0xfffffc1104007986 */ /* 0x0087e8000c101106 */
[----:B------:R-:W4:Y:S04]  /*0280*/  LDG.E.U8 R19, desc[UR6][R2.64+-0x3] ;  /* 0xfffffd0602137981 */ /* 0x000f28000c1e1100 */
[----:B----4-:R4:W-:Y:S04]  /*0290*/  STG.E.U8 desc[UR6][R4.64+-0x3], R19 ;  /* 0xfffffd1304007986 */ /* 0x0109e8000c101106 */
[----:B------:R-:W5:Y:S04]  /*02a0*/  LDG.E.U8 R21, desc[UR6][R2.64+-0x2] ;  /* 0xfffffe0602157981 */ /* 0x000f68000c1e1100 */
[----:B-----5:R5:W-:Y:S04]  /*02b0*/  STG.E.U8 desc[UR6][R4.64+-0x2], R21 ;  /* 0xfffffe1504007986 */ /* 0x020be8000c101106 */
[----:B0-----:R-:W2:Y:S04]  /*02c0*/  LDG.E.U8 R11, desc[UR6][R2.64+-0x1] ;  /* 0xffffff06020b7981 */ /* 0x001ea8000c1e1100 */
[----:B--2---:R0:W-:Y:S04]  /*02d0*/  STG.E.U8 desc[UR6][R4.64+-0x1], R11 ;  /* 0xffffff0b04007986 */ /* 0x0041e8000c101106 */
[----:B-1----:R-:W2:Y:S04]  /*02e0*/  LDG.E.U8 R13, desc[UR6][R2.64] ;  /* 0x00000006020d7981 */ /* 0x002ea8000c1e1100 */
[----:B--2---:R1:W-:Y:S04]  /*02f0*/  STG.E.U8 desc[UR6][R4.64], R13 ;  /* 0x0000000d04007986 */ /* 0x0043e8000c101106 */
[----:B------:R-:W2:Y:S04]  /*0300*/  LDG.E.U8 R15, desc[UR6][R2.64+0x1] ;  /* 0x00000106020f7981 */ /* 0x000ea8000c1e1100 */
[----:B--2---:R2:W-:Y:S04]  /*0310*/  STG.E.U8 desc[UR6][R4.64+0x1], R15 ;  /* 0x0000010f04007986 */ /* 0x0045e8000c101106 */
[----:B---3--:R-:W3:Y:S04]  /*0320*/  LDG.E.U8 R17, desc[UR6][R2.64+0x2] ;  /* 0x0000020602117981 */ /* 0x008ee8000c1e1100 */
[----:B---3--:R3:W-:Y:S04]  /*0330*/  STG.E.U8 desc[UR6][R4.64+0x2], R17 ;  /* 0x0000021104007986 */ /* 0x0087e8000c101106 */
[----:B----4-:R-:W4:Y:S04]  /*0340*/  LDG.E.U8 R19, desc[UR6][R2.64+0x3] ;  /* 0x0000030602137981 */ /* 0x010f28000c1e1100 */
[----:B----4-:R4:W-:Y:S04]  /*0350*/  STG.E.U8 desc[UR6][R4.64+0x3], R19 ;  /* 0x0000031304007986 */ /* 0x0109e8000c101106 */
[----:B-----5:R-:W5:Y:S04]  /*0360*/  LDG.E.U8 R21, desc[UR6][R2.64+0x4] ;  /* 0x0000040602157981 */ /* 0x020f68000c1e1100 */
[----:B-----5:R1:W-:Y:S04]  /*0370*/  STG.E.U8 desc[UR6][R4.64+0x4], R21 ;  /* 0x0000041504007986 */ /* 0x0203e8000c101106 */
[----:B0-----:R-:W5:Y:S04]  /*0380*/  LDG.E.U8 R11, desc[UR6][R2.64+0x5] ;  /* 0x00000506020b7981 */ /* 0x001f68000c1e1100 */
[----:B-----5:R0:W-:Y:S04]  /*0390*/  STG.E.U8 desc[UR6][R4.64+0x5], R11 ;  /* 0x0000050b04007986 */ /* 0x0201e8000c101106 */
[----:B-1----:R-:W5:Y:S04]  /*03a0*/  LDG.E.U8 R13, desc[UR6][R2.64+0x6] ;  /* 0x00000606020d7981 */ /* 0x002f68000c1e1100 */
[----:B-----5:R0:W-:Y:S04]  /*03b0*/  STG.E.U8 desc[UR6][R4.64+0x6], R13 ;  /* 0x0000060d04007986 */ /* 0x0201e8000c101106 */
[----:B--2---:R-:W2:Y:S01]  /*03c0*/  LDG.E.U8 R15, desc[UR6][R2.64+0x7] ;  /* 0x00000706020f7981 */ /* 0x004ea2000c1e1100 */
[----:B------:R-:W-:-:S05]  /*03d0*/  VIADD R8, R8, 0x10 ;  /* 0x0000001008087836 */ /* 0x000fca0000000000 */
[----:B------:R-:W-:Y:S01]  /*03e0*/  ISETP.NE.AND P1, PT, R8, RZ, PT ;  /* 0x000000ff0800720c */ /* 0x000fe20003f25270 */
[----:B--2---:R0:W-:Y:S04]  /*03f0*/  STG.E.U8 desc[UR6][R4.64+0x7], R15 ;  /* 0x0000070f04007986 */ /* 0x0041e8000c101106 */
[----:B---3--:R-:W2:Y:S01]  /*0400*/  LDG.E.U8 R17, desc[UR6][R2.64+0x8] ;  /* 0x0000080602117981 */ /* 0x008ea2000c1e1100 */
[----:B------:R-:W-:Y:S01]  /*0410*/  IADD3 R10, P2, PT, R2, 0x10, RZ ;  /* 0x00000010020a7810 */ /* 0x000fe20007f5e0ff */
[----:B------:R-:W-:-:S04]  /*0420*/  VIADD R9, R9, 0x10 ;  /* 0x0000001009097836 */ /* 0x000fc80000000000 */
[----:B----4-:R-:W-:Y:S01]  /*0430*/  IMAD.X R19, RZ, RZ, R3, P2 ;  /* 0x000000ffff137224 */ /* 0x010fe200010e0603 */
[----:B--2---:R0:W-:Y:S01]  /*0440*/  STG.E.U8 desc[UR6][R4.64+0x8], R17 ;  /* 0x0000081104007986 */ /* 0x0041e2000c101106 */
[----:B------:R-:W-:Y:S06]  /*0450*/  @P1 BRA `(.L_x_1) ;  /* 0xfffffffc00501947 */ /* 0x000fec000383ffff */
.L_x_0:
[----:B0-----:R-:W-:Y:S05]  /*0460*/  @!P0 EXIT ;  /* 0x000000000000894d */ /* 0x001fea0003800000 */
[----:B------:R-:W-:Y:S02]  /*0470*/  ISETP.GE.U32.AND P1, PT, R12, 0x8, PT ;  /* 0x000000080c00780c */ /* 0x000fe40003f26070 */
[----:B------:R-:W-:-:S04]  /*0480*/  LOP3.LUT R8, R6, 0x7, RZ, 0xc0, !PT ;  /* 0x0000000706087812 */ /* 0x000fc800078ec0ff */
[----:B------:R-:W-:-:S07]  /*0490*/  ISETP.NE.AND P0, PT, R8, RZ, PT ;  /* 0x000000ff0800720c */ /* 0x000fce0003f05270 */
[----:B------:R-:W-:Y:S06]  /*04a0*/  @!P1 BRA `(.L_x_2) ;  /* 0x00000000005c9947 */ /* 0x000fec0003800000 */
[----:B------:R-:W0:Y:S02]  /*04b0*/  LDCU.128 UR8, c[0x0][0x380] ;  /* 0x00007000ff0877ac */ /* 0x000e240008000c00 */
[----:B0-----:R-:W-:-:S05]  /*04c0*/  IADD3 R4, P1, PT, R7, UR10, RZ ;  /* 0x0000000a07047c10 */ /* 0x001fca000ff3e0ff */
[----:B------:R-:W-:-:S05]  /*04d0*/  IMAD.X R5, RZ, RZ, UR11, P1 ;  /* 0x0000000bff057e24 */ /* 0x000fca00088e06ff */
[----:B------:R-:W2:Y:S01]  /*04e0*/  LDG.E.U8 R9, desc[UR6][R4.64] ;  /* 0x0000000604097981 */ /* 0x000ea2000c1e1100 */
[----:B------:R-:W-:-:S05]  /*04f0*/  IMAD.IADD R3, R0, 0x1, R7 ;  /* 0x0000000100037824 */ /* 0x000fca00078e0207 */
[----:B------:R-:W-:-:S04]  /*0500*/  IADD3 R2, P1, PT, R3, UR8, RZ ;  /* 0x0000000803027c10 */ /* 0x000fc8000ff3e0ff */
[----:B------:R-:W-:-:S05]  /*0510*/  LEA.HI.X.SX32 R3, R3, UR9, 0x1, P1 ;  /* 0x0000000903037c11 */ /* 0x000fca00088f0eff */
[----:B--2---:R0:W-:Y:S04]  /*0520*/  STG.E.U8 desc[UR6][R2.64], R9 ;  /* 0x0000000902007986 */ /* 0x0041e8000c101106 */
[----:B------:R-:W2:Y:S04]  /*0530*/  LDG.E.U8 R11, desc[UR6][R4.64+0x1] ;  /* 0x00000106040b7981 */ /* 0x000ea8000c1e1100 */
[----:B--2---:R1:W-:Y:S04]  /*0540*/  STG.E.U8 desc[UR6][R2.64+0x1], R11 ;  /* 0x0000010b02007986 */ /* 0x0043e8000c101106 */
[----:B------:R-:W2:Y:S04]  /*0550*/  LDG.E.U8 R13, desc[UR6][R4.64+0x2] ;  /* 0x00000206040d7981 */ /* 0x000ea8000c1e1100 */
[----:B--2---:R2:W-:Y:S04]  /*0560*/  STG.E.U8 desc[UR6][R2.64+0x2], R13 ;  /* 0x0000020d02007986 */ /* 0x0045e8000c101106 */
[----:B------:R-:W3:Y:S04]  /*0570*/  LDG.E.U8 R15, desc[UR6][R4.64+0x3] ;  /* 0x00000306040f7981 */ /* 0x000ee8000c1e1100 */
[----:B---3--:R2:W-:Y:S04]  /*0580*/  STG.E.U8 desc[UR6][R2.64+0x3], R15 ;  /* 0x0000030f02007986 */ /* 0x0085e8000c101106 */
[----:B------:R-:W3:Y:S04]  /*0590*/  LDG.E.U8 R17, desc[UR6][R4.64+0x4] ;  /* 0x0000040604117981 */ /* 0x000ee8000c1e1100 */
[----:B---3--:R2:W-:Y:S04]  /*05a0*/  STG.E.U8 desc[UR6][R2.64+0x4], R17 ;  /* 0x0000041102007986 */ /* 0x0085e8000c101106 */
[----:B------:R-:W3:Y:S04]  /*05b0*/  LDG.E.U8 R19, desc[UR6][R4.64+0x5] ;  /* 0x0000050604137981 */ /* 0x000ee8000c1e1100 */
[----:B---3--:R2:W-:Y:S04]  /*05c0*/  STG.E.U8 desc[UR6][R2.64+0x5], R19 ;  /* 0x0000051302007986 */ /* 0x0085e8000c101106 */
[----:B0-----:R-:W3:Y:S04]  /*05d0*/  LDG.E.U8 R9, desc[UR6][R4.64+0x6] ;  /* 0x0000060604097981 */ /* 0x001ee8000c1e1100 */
[----:B---3--:R2:W-:Y:S04]  /*05e0*/  STG.E.U8 desc[UR6][R2.64+0x6], R9 ;  /* 0x0000060902007986 */ /* 0x0085e8000c101106 */
[----:B-1----:R-:W3:Y:S01]  /*05f0*/  LDG.E.U8 R11, desc[UR6][R4.64+0x7] ;  /* 0x00000706040b7981 */ /* 0x002ee2000c1e1100 */
[----:B------:R-:W-:-:S03]  /*0600*/  VIADD R7, R7, 0x8 ;  /* 0x0000000807077836 */ /* 0x000fc60000000000 */
[----:B---3--:R2:W-:Y:S04]  /*0610*/  STG.E.U8 desc[UR6][R2.64+0x7], R11 ;  /* 0x0000070b02007986 */ /* 0x0085e8000c101106 */
.L_x_2:
[----:B------:R-:W-:Y:S05]  /*0620*/  @!P0 EXIT ;  /* 0x000000000000894d */ /* 0x000fea0003800000 */
[----:B------:R-:W-:Y:S02]  /*0630*/  ISETP.GE.U32.AND P1, PT, R8, 0x4, PT ;  /* 0x000000040800780c */ /* 0x000fe40003f26070 */
[----:B------:R-:W-:-:S04]  /*0640*/  LOP3.LUT R6, R6, 0x3, RZ, 0xc0, !PT ;  /* 0x0000000306067812 */ /* 0x000fc800078ec0ff */
[----:B------:R-:W-:-:S07]  /*0650*/  ISETP.NE.AND P0, PT, R6, RZ, PT ;  /* 0x000000ff0600720c */ /* 0x000fce0003f05270 */
[----:B------:R-:W-:Y:S06]  /*0660*/  @!P1 BRA `(.L_x_3) ;  /* 0x00000000003c9947 */ /* 0x000fec0003800000 */
[----:B------:R-:W2:Y:S02]  /*0670*/  LDCU.128 UR8, c[0x0][0x380] ;  /* 0x00007000ff0877ac */ /* 0x000ea40008000c00 */
[----:B--2---:R-:W-:-:S05]  /*0680*/  IADD3 R2, P1, PT, R7, UR10, RZ ;  /* 0x0000000a07027c10 */ /* 0x004fca000ff3e0ff */
        /* <DEDUP_REMOVED lines=10> */
[----:B------:R-:W2:Y:S01]  /*0730*/  LDG.E.U8 R15, desc[UR6][R2.64+0x3] ;  /* 0x00000306020f7981 */ /* 0x000ea2000c1e1100 */
[----:B------:R-:W-:-:S03]  /*0740*/  VIADD R7, R7, 0x4 ;  /* 0x0000000407077836 */ /* 0x000fc60000000000 */
[----:B--2---:R0:W-:Y:S04]  /*0750*/  STG.E.U8 desc[UR6][R4.64+0x3], R15 ;  /* 0x0000030f04007986 */ /* 0x0041e8000c101106 */
.L_x_3:
[----:B------:R-:W-:Y:S05]  /*0760*/  @!P0 EXIT ;  /* 0x000000000000894d */ /* 0x000fea0003800000 */
[----:B------:R-:W2:Y:S01]  /*0770*/  LDCU.64 UR4, c[0x0][0x388] ;  /* 0x00007100ff0477ac */ /* 0x000ea20008000a00 */
[----:B------:R-:W-:Y:S02]  /*0780*/  IMAD.IADD R0, R0, 0x1, R7 ;  /* 0x0000000100007824 */ /* 0x000fe400078e0207 */
[----:B------:R-:W-:Y:S01]  /*0790*/  IMAD.MOV R6, RZ, RZ, -R6 ;  /* 0x000000ffff067224 */ /* 0x000fe200078e0a06 */
[----:B------:R-:W1:Y:S01]  /*07a0*/  LDCU.64 UR8, c[0x0][0x380] ;  /* 0x00007000ff0877ac */ /* 0x000e620008000a00 */
[----:B--2---:R-:W-:-:S05]  /*07b0*/  IADD3 R2, P0, PT, R7, UR4, RZ ;  /* 0x0000000407027c10 */ /* 0x004fca000ff1e0ff */
[----:B-1----:R-:W-:-:S08]  /*07c0*/  IMAD.X R7, RZ, RZ, UR5, P0 ;  /* 0x00000005ff077e24 */ /* 0x002fd000080e06ff */
.L_x_4:
[----:B-1----:R-:W-:-:S06]  /*07d0*/  IMAD.MOV.U32 R3, RZ, RZ, R7 ;  /* 0x000000ffff037224 */ /* 0x002fcc00078e0007 */
[----:B------:R1:W2:Y:S01]  /*07e0*/  LDG.E.U8 R3, desc[UR6][R2.64] ;  /* 0x0000000602037981 */ /* 0x0002a2000c1e1100 */
[----:B0-----:R-:W-:Y:S01]  /*07f0*/  IADD3 R4, P0, PT, R0, UR8, RZ ;  /* 0x0000000800047c10 */ /* 0x001fe2000ff1e0ff */
[----:B------:R-:W-:-:S03]  /*0800*/  VIADD R6, R6, 0x1 ;  /* 0x0000000106067836 */ /* 0x000fc60000000000 */
[C---:B------:R-:W-:Y:S01]  /*0810*/  LEA.HI.X.SX32 R5, R0.reuse, UR9, 0x1, P0 ;  /* 0x0000000900057c11 */ /* 0x040fe200080f0eff */
[----:B------:R-:W-:Y:S01]  /*0820*/  VIADD R0, R0, 0x1 ;  /* 0x0000000100007836 */ /* 0x000fe20000000000 */
[----:B------:R-:W-:Y:S02]  /*0830*/  ISETP.NE.AND P0, PT, R6, RZ, PT ;  /* 0x000000ff0600720c */ /* 0x000fe40003f05270 */
[----:B-1----:R-:W-:-:S05]  /*0840*/  IADD3 R2, P1, PT, R2, 0x1, RZ ;  /* 0x0000000102027810 */ /* 0x002fca0007f3e0ff */
[----:B------:R-:W-:Y:S01]  /*0850*/  IMAD.X R7, RZ, RZ, R7, P1 ;  /* 0x000000ffff077224 */ /* 0x000fe200008e0607 */
[----:B--2---:R1:W-:Y:S05]  /*0860*/  STG.E.U8 desc[UR6][R4.64], R3 ;  /* 0x0000000304007986 */ /* 0x0043ea000c101106 */
[----:B------:R-:W-:Y:S05]  /*0870*/  @P0 BRA `(.L_x_4) ;  /* 0xfffffffc00d40947 */ /* 0x000fea000383ffff */
[----:B------:R-:W-:Y:S05]  /*0880*/  EXIT ;  /* 0x000000000000794d */ /* 0x000fea0003800000 */
.L_x_5:
[----:B------:R-:W-:-:S00]  /*0890*/  BRA `(.L_x_5) ;  /* 0xfffffffc00fc7947 */ /* 0x000fc0000383ffff */
[----:B------:R-:W-:-:S00]  /*08a0*/  NOP ;  /* 0x0000000000007918 */ /* 0x000fc00000000000 */
        /* <DEDUP_REMOVED lines=13> */
.L_x_6:


//--------------------- .nv.shared.reserved.0     --------------------------
	.section	.nv.shared.reserved.0,"aw",@nobits
	.weak		__nv_reservedSMEM_offset_0_alias
	.size		__nv_reservedSMEM_offset_0_alias, 0, 64
	.other		__nv_reservedSMEM_offset_0_alias,@"STO_CUDA_RESERVED_SHARED STV_DEFAULT"
__nv_reservedSMEM_offset_0_alias:
	.zero		0
	.zero		64


//--------------------- .nv.constant0._Z12repeatStringPcS_ii --------------------------
	.section	.nv.constant0._Z12repeatStringPcS_ii,"a",@progbits
	.sectionflags	@""
	.align	4
.nv.constant0._Z12repeatStringPcS_ii:
	.zero		920


//--------------------- SYMBOLS --------------------------

	.type		.nv.reservedSmem.offset0,@object
	.size		.nv.reservedSmem.offset0,0x4
